//
// Generated by NVIDIA NVVM Compiler
//
// Compiler Build ID: CL-36424714
// Cuda compilation tools, release 13.0, V13.0.88
// Based on NVVM 20.0.0
//

.version 9.0
.target sm_100
.address_size 64

	// .globl	_Z6piCalcPddi

.visible .entry _Z6piCalcPddi(
	.param .u64 .ptr .align 1 _Z6piCalcPddi_param_0,
	.param .f64 _Z6piCalcPddi_param_1,
	.param .u32 _Z6piCalcPddi_param_2
)
{
	.reg .pred 	%p<3>;
	.reg .b32 	%r<11>;
	.reg .b64 	%rd<5>;
	.reg .b64 	%fd<12>;

	ld.param.u64 	%rd2, [_Z6piCalcPddi_param_0];
	ld.param.f64 	%fd4, [_Z6piCalcPddi_param_1];
	ld.param.u32 	%r6, [_Z6piCalcPddi_param_2];
	mov.u32 	%r7, %tid.x;
	mov.u32 	%r8, %ctaid.x;
	mov.u32 	%r1, %ntid.x;
	mad.lo.s32 	%r10, %r8, %r1, %r7;
	setp.ge.s32 	%p1, %r10, %r6;
	@%p1 bra 	$L__BB0_4;
	cvta.to.global.u64 	%rd3, %rd2;
	mul.wide.s32 	%rd4, %r10, 8;
	add.s64 	%rd1, %rd3, %rd4;
	mov.u32 	%r9, %nctaid.x;
	mul.lo.s32 	%r3, %r1, %r9;
	ld.global.f64 	%fd11, [%rd1];
$L__BB0_2:
	cvt.rn.f64.s32 	%fd5, %r10;
	add.f64 	%fd6, %fd5, 0d3FE0000000000000;
	mul.f64 	%fd7, %fd4, %fd6;
	fma.rn.f64 	%fd8, %fd7, %fd7, 0d3FF0000000000000;
	mov.f64 	%fd9, 0d4010000000000000;
	div.rn.f64 	%fd10, %fd9, %fd8;
	add.f64 	%fd11, %fd10, %fd11;
	add.s32 	%r10, %r10, %r3;
	setp.lt.s32 	%p2, %r10, %r6;
	@%p2 bra 	$L__BB0_2;
	st.global.f64 	[%rd1], %fd11;
$L__BB0_4:
	ret;

}


// ===== COMPILED SASS (sm_100) =====

	.target	sm_100

	.elftype	@"ET_EXEC"


//--------------------- .note.nv.tkinfo           --------------------------
	.section	.note.nv.tkinfo,"",@"SHT_NOTE"
	.sectionflags	@"SHF_NOTE_NV_TKINFO"
	.tkinfo
        /*0018*/ 	.word	0x00000002
        /*0030*/ 	.string	""
        /*0030*/ 	.string	"ptxas"
        /*0030*/ 	.string	"Cuda compilation tools, release 13.0, V13.0.88"
        /*0030*/ 	.string	"Build cuda_13.0.r13.0/compiler.36424714_0"
        /*0030*/ 	.string	"-arch sm_100 -m 64 "



//--------------------- .note.nv.cuinfo           --------------------------
	.section	.note.nv.cuinfo,"",@"SHT_NOTE"
	.sectionflags	@"SHF_NOTE_NV_CUINFO"
        /*0018*/ 	.short	0x0002
        /*001a*/ 	.short	0x0064
        /*001c*/ 	.short	0x0082
	.zero		2


//--------------------- .nv.info                  --------------------------
	.section	.nv.info,"",@"SHT_CUDA_INFO"
	.align	4


	//----- nvinfo : EIATTR_REGCOUNT
	.align		4
        /*0000*/ 	.byte	0x04, 0x2f
        /*0002*/ 	.short	(.L_1 - .L_0)
	.align		4
.L_0:
        /*0004*/ 	.word	index@(_Z6piCalcPddi)
        /*0008*/ 	.word	0x0000001a


	//----- nvinfo : EIATTR_FRAME_SIZE
	.align		4
.L_1:
        /*000c*/ 	.byte	0x04, 0x11
        /*000e*/ 	.short	(.L_3 - .L_2)
	.align		4
.L_2:
        /*0010*/ 	.word	index@($__internal_0_$__cuda_sm20_div_rn_f64_full)
        /*0014*/ 	.word	0x00000000


	//----- nvinfo : EIATTR_FRAME_SIZE
	.align		4
.L_3:
        /*0018*/ 	.byte	0x04, 0x11
        /*001a*/ 	.short	(.L_5 - .L_4)
	.align		4
.L_4:
        /*001c*/ 	.word	index@(_Z6piCalcPddi)
        /*0020*/ 	.word	0x00000000


	//----- nvinfo : EIATTR_MIN_STACK_SIZE
	.align		4
.L_5:
        /*0024*/ 	.byte	0x04, 0x12
        /*0026*/ 	.short	(.L_7 - .L_6)
	.align		4
.L_6:
        /*0028*/ 	.word	index@(_Z6piCalcPddi)
        /*002c*/ 	.word	0x00000000
.L_7:


//--------------------- .nv.compat                --------------------------
	.section	.nv.compat,"",@"SHT_CUDA_COMPAT_INFO"
	.align	4
        /*0000*/ 	.byte	0x02, 0x09, 0x00, 0x00, 0x02, 0x02, 0x01, 0x00, 0x02, 0x05, 0x05, 0x00, 0x03, 0x07, 0x01, 0x01
        /*0010*/ 	.byte	0x02, 0x03, 0x00, 0x00, 0x02, 0x06, 0x01, 0x00, 0x04, 0x0b, 0x08, 0x00, 0x01, 0x00, 0x00, 0x00
        /*0020*/ 	.byte	0x00, 0x00, 0x00, 0x00


//--------------------- .nv.info._Z6piCalcPddi    --------------------------
	.section	.nv.info._Z6piCalcPddi,"",@"SHT_CUDA_INFO"
	.sectionflags	@""
	.align	4


	//----- nvinfo : EIATTR_CUDA_API_VERSION
	.align		4
        /*0000*/ 	.byte	0x04, 0x37
        /*0002*/ 	.short	(.L_9 - .L_8)
.L_8:
        /*0004*/ 	.word	0x00000082


	//----- nvinfo : EIATTR_KPARAM_INFO
	.align		4
.L_9:
        /*0008*/ 	.byte	0x04, 0x17
        /*000a*/ 	.short	(.L_11 - .L_10)
.L_10:
        /*000c*/ 	.word	0x00000000
        /*0010*/ 	.short	0x0002
        /*0012*/ 	.short	0x0010
        /*0014*/ 	.byte	0x00, 0xf0, 0x11, 0x00


	//----- nvinfo : EIATTR_KPARAM_INFO
	.align		4
.L_11:
        /*0018*/ 	.byte	0x04, 0x17
        /*001a*/ 	.short	(.L_13 - .L_12)
.L_12:
        /*001c*/ 	.word	0x00000000
        /*0020*/ 	.short	0x0001
        /*0022*/ 	.short	0x0008
        /*0024*/ 	.byte	0x00, 0xf0, 0x21, 0x00


	//----- nvinfo : EIATTR_KPARAM_INFO
	.align		4
.L_13:
        /*0028*/ 	.byte	0x04, 0x17
        /*002a*/ 	.short	(.L_15 - .L_14)
.L_14:
        /*002c*/ 	.word	0x00000000
        /*0030*/ 	.short	0x0000
        /*0032*/ 	.short	0x0000
        /*0034*/ 	.byte	0x00, 0xf5, 0x21, 0x00


	//----- nvinfo : EIATTR_SPARSE_MMA_MASK
	.align		4
.L_15:
        /*0038*/ 	.byte	0x03, 0x50
        /*003a*/ 	.short	0x0000


	//----- nvinfo : EIATTR_MAXREG_COUNT
	.align		4
        /*003c*/ 	.byte	0x03, 0x1b
        /*003e*/ 	.short	0x00ff


	//----- nvinfo : EIATTR_MERCURY_ISA_VERSION
	.align		4
        /*0040*/ 	.byte	0x03, 0x5f
        /*0042*/ 	.short	0x0101


	//----- nvinfo : EIATTR_VRC_CTA_INIT_COUNT
	.align		4
        /*0044*/ 	.byte	0x02, 0x4a
	.zero		1
	.zero		1


	//----- nvinfo : EIATTR_EXIT_INSTR_OFFSETS
	.align		4
        /*0048*/ 	.byte	0x04, 0x1c
        /*004a*/ 	.short	(.L_17 - .L_16)


	//   ....[0]....
.L_16:
        /*004c*/ 	.word	0x00000070


	//   ....[1]....
        /*0050*/ 	.word	0x000002e0


	//----- nvinfo : EIATTR_CRS_STACK_SIZE
	.align		4
.L_17:
        /*0054*/ 	.byte	0x04, 0x1e
        /*0056*/ 	.short	(.L_19 - .L_18)
.L_18:
        /*0058*/ 	.word	0x00000000


	//----- nvinfo : EIATTR_CBANK_PARAM_SIZE
	.align		4
.L_19:
        /*005c*/ 	.byte	0x03, 0x19
        /*005e*/ 	.short	0x0014


	//----- nvinfo : EIATTR_PARAM_CBANK
	.align		4
        /*0060*/ 	.byte	0x04, 0x0a
        /*0062*/ 	.short	(.L_21 - .L_20)
	.align		4
.L_20:
        /*0064*/ 	.word	index@(.nv.constant0._Z6piCalcPddi)
        /*0068*/ 	.short	0x0380
        /*006a*/ 	.short	0x0014


	//----- nvinfo : EIATTR_SW_WAR
	.align		4
.L_21:
        /*006c*/ 	.byte	0x04, 0x36
        /*006e*/ 	.short	(.L_23 - .L_22)
.L_22:
        /*0070*/ 	.word	0x00000008
.L_23:


//--------------------- .nv.callgraph             --------------------------
	.section	.nv.callgraph,"",@"SHT_CUDA_CALLGRAPH"
	.align	4
	.sectionentsize	8
	.align		4
        /*0000*/ 	.word	0x00000000
	.align		4
        /*0004*/ 	.word	0xffffffff
	.align		4
        /*0008*/ 	.word	0x00000000
	.align		4
        /*000c*/ 	.word	0xfffffffe
	.align		4
        /*0010*/ 	.word	0x00000000
	.align		4
        /*0014*/ 	.word	0xfffffffd
	.align		4
        /*0018*/ 	.word	0x00000000
	.align		4
        /*001c*/ 	.word	0xfffffffc


//--------------------- .text._Z6piCalcPddi       --------------------------
	.section	.text._Z6piCalcPddi,"ax",@progbits
	.align	128
        .global         _Z6piCalcPddi
        .type           _Z6piCalcPddi,@function
        .size           _Z6piCalcPddi,(.L_x_9 - _Z6piCalcPddi)
        .other          _Z6piCalcPddi,@"STO_CUDA_ENTRY STV_DEFAULT"
_Z6piCalcPddi:
.text._Z6piCalcPddi:
[----:B------:R-:W-:Y:S01]  /*0000*/  LDC R1, c[0x0][0x37c] ;  /* 0x0000df00ff017b82 */ /* 0x000fe20000000800 */
[----:B------:R-:W0:Y:S07]  /*0010*/  S2R R0, SR_TID.X ;  /* 0x0000000000007919 */ /* 0x000e2e0000002100 */
[----:B------:R-:W0:Y:S01]  /*0020*/  S2UR UR4, SR_CTAID.X ;  /* 0x00000000000479c3 */ /* 0x000e220000002500 */
[----:B------:R-:W1:Y:S07]  /*0030*/  LDCU UR5, c[0x0][0x390] ;  /* 0x00007200ff0577ac */ /* 0x000e6e0008000800 */
[----:B------:R-:W0:Y:S02]  /*0040*/  LDC R13, c[0x0][0x360] ;  /* 0x0000d800ff0d7b82 */ /* 0x000e240000000800 */
[----:B0-----:R-:W-:-:S05]  /*0050*/  IMAD R0, R13, UR4, R0 ;  /* 0x000000040d007c24 */ /* 0x001fca000f8e0200 */
[----:B-1----:R-:W-:-:S13]  /*0060*/  ISETP.GE.AND P0, PT, R0, UR5, PT ;  /* 0x0000000500007c0c */ /* 0x002fda000bf06270 */
[----:B------:R-:W-:Y:S05]  /*0070*/  @P0 EXIT ;  /* 0x000000000000094d */ /* 0x000fea0003800000 */
[----:B------:R-:W0:Y:S01]  /*0080*/  LDC.64 R4, c[0x0][0x380] ;  /* 0x0000e000ff047b82 */ /* 0x000e220000000a00 */
[----:B------:R-:W1:Y:S01]  /*0090*/  LDCU.64 UR4, c[0x0][0x358] ;  /* 0x00006b00ff0477ac */ /* 0x000e620008000a00 */
[----:B------:R-:W2:Y:S01]  /*00a0*/  LDCU UR6, c[0x0][0x370] ;  /* 0x00006e00ff0677ac */ /* 0x000ea20008000800 */
[----:B------:R-:W3:Y:S01]  /*00b0*/  LDCU UR7, c[0x0][0x390] ;  /* 0x00007200ff0777ac */ /* 0x000ee20008000800 */
[----:B------:R-:W4:Y:S01]  /*00c0*/  LDCU.64 UR8, c[0x0][0x388] ;  /* 0x00007100ff0877ac */ /* 0x000f220008000a00 */
[----:B0-----:R-:W-:-:S05]  /*00d0*/  IMAD.WIDE R4, R0, 0x8, R4 ;  /* 0x0000000800047825 */ /* 0x001fca00078e0204 */
[----:B-1----:R0:W5:Y:S01]  /*00e0*/  LDG.E.64 R6, desc[UR4][R4.64] ;  /* 0x0000000404067981 */ /* 0x002162000c1e1b00 */
[----:B------:R-:W-:Y:S01]  /*00f0*/  BSSY.RECONVERGENT B0, `(.L_x_0) ;  /* 0x000001d000007945 */ /* 0x000fe20003800200 */
[----:B--234-:R-:W-:-:S07]  /*0100*/  IMAD R13, R13, UR6, RZ ;  /* 0x000000060d0d7c24 */ /* 0x01cfce000f8e02ff */
.L_x_3:
[----:B------:R1:W2:Y:S01]  /*0110*/  I2F.F64 R2, R0 ;  /* 0x0000000000027312 */ /* 0x0002a20000201c00 */
[----:B------:R-:W-:Y:S01]  /*0120*/  BSSY.RECONVERGENT B1, `(.L_x_1) ;  /* 0x0000017000017945 */ /* 0x000fe20003800200 */
[----:B-1----:R-:W-:-:S05]  /*0130*/  IMAD.IADD R0, R13, 0x1, R0 ;  /* 0x000000010d007824 */ /* 0x002fca00078e0200 */
[----:B------:R-:W-:Y:S01]  /*0140*/  ISETP.GE.AND P1, PT, R0, UR7, PT ;  /* 0x0000000700007c0c */ /* 0x000fe2000bf26270 */
[----:B--2---:R-:W-:-:S08]  /*0150*/  DADD R2, R2, 0.5 ;  /* 0x3fe0000002027429 */ /* 0x004fd00000000000 */
[----:B------:R-:W-:-:S08]  /*0160*/  DMUL R2, R2, UR8 ;  /* 0x0000000802027c28 */ /* 0x000fd00008000000 */
[----:B------:R-:W-:Y:S01]  /*0170*/  DFMA R8, R2, R2, 1 ;  /* 0x3ff000000208742b */ /* 0x000fe20000000002 */
[----:B------:R-:W-:-:S05]  /*0180*/  IMAD.MOV.U32 R2, RZ, RZ, 0x1 ;  /* 0x00000001ff027424 */ /* 0x000fca00078e00ff */
[----:B------:R-:W1:Y:S02]  /*0190*/  MUFU.RCP64H R3, R9 ;  /* 0x0000000900037308 */ /* 0x000e640000001800 */
[----:B-1----:R-:W-:-:S08]  /*01a0*/  DFMA R10, -R8, R2, 1 ;  /* 0x3ff00000080a742b */ /* 0x002fd00000000102 */
[----:B------:R-:W-:-:S08]  /*01b0*/  DFMA R10, R10, R10, R10 ;  /* 0x0000000a0a0a722b */ /* 0x000fd0000000000a */
[----:B------:R-:W-:-:S08]  /*01c0*/  DFMA R10, R2, R10, R2 ;  /* 0x0000000a020a722b */ /* 0x000fd00000000002 */
[----:B------:R-:W-:-:S08]  /*01d0*/  DFMA R2, -R8, R10, 1 ;  /* 0x3ff000000802742b */ /* 0x000fd0000000010a */
[----:B------:R-:W-:-:S08]  /*01e0*/  DFMA R2, R10, R2, R10 ;  /* 0x000000020a02722b */ /* 0x000fd0000000000a */
[----:B------:R-:W-:-:S08]  /*01f0*/  DMUL R10, R2, 4 ;  /* 0x40100000020a7828 */ /* 0x000fd00000000000 */
[----:B------:R-:W-:-:S08]  /*0200*/  DFMA R14, -R8, R10, 4 ;  /* 0x40100000080e742b */ /* 0x000fd0000000010a */
[----:B------:R-:W-:-:S10]  /*0210*/  DFMA R2, R2, R14, R10 ;  /* 0x0000000e0202722b */ /* 0x000fd4000000000a */
[----:B------:R-:W-:-:S05]  /*0220*/  FFMA R10, RZ, R9, R3 ;  /* 0x00000009ff0a7223 */ /* 0x000fca0000000003 */
[----:B------:R-:W-:-:S13]  /*0230*/  FSETP.GT.AND P0, PT, |R10|, 1.469367938527859385e-39, PT ;  /* 0x001000000a00780b */ /* 0x000fda0003f04200 */
[----:B------:R-:W-:Y:S05]  /*0240*/  @P0 BRA `(.L_x_2) ;  /* 0x0000000000100947 */ /* 0x000fea0003800000 */
[----:B------:R-:W-:-:S07]  /*0250*/  MOV R12, 0x270 ;  /* 0x00000270000c7802 */ /* 0x000fce0000000f00 */
[----:B0----5:R-:W-:Y:S05]  /*0260*/  CALL.REL.NOINC `($__internal_0_$__cuda_sm20_div_rn_f64_full) ;  /* 0x0000000000207944 */ /* 0x021fea0003c00000 */
[----:B------:R-:W-:Y:S02]  /*0270*/  IMAD.MOV.U32 R2, RZ, RZ, R16 ;  /* 0x000000ffff027224 */ /* 0x000fe400078e0010 */
[----:B------:R-:W-:-:S07]  /*0280*/  IMAD.MOV.U32 R3, RZ, RZ, R17 ;  /* 0x000000ffff037224 */ /* 0x000fce00078e0011 */
.L_x_2:
[----:B------:R-:W-:Y:S05]  /*0290*/  BSYNC.RECONVERGENT B1 ;  /* 0x0000000000017941 */ /* 0x000fea0003800200 */
.L_x_1:
[----:B-----5:R-:W-:Y:S01]  /*02a0*/  DADD R6, R2, R6 ;  /* 0x0000000002067229 */ /* 0x020fe20000000006 */
[----:B------:R-:W-:Y:S10]  /*02b0*/  @!P1 BRA `(.L_x_3) ;  /* 0xfffffffc00949947 */ /* 0x000ff4000383ffff */
[----:B------:R-:W-:Y:S05]  /*02c0*/  BSYNC.RECONVERGENT B0 ;  /* 0x0000000000007941 */ /* 0x000fea0003800200 */
.L_x_0:
[----:B------:R-:W-:Y:S01]  /*02d0*/  STG.E.64 desc[UR4][R4.64], R6 ;  /* 0x0000000604007986 */ /* 0x000fe2000c101b04 */
[----:B------:R-:W-:Y:S05]  /*02e0*/  EXIT ;  /* 0x000000000000794d */ /* 0x000fea0003800000 */
        .weak           $__internal_0_$__cuda_sm20_div_rn_f64_full
        .type           $__internal_0_$__cuda_sm20_div_rn_f64_full,@function
        .size           $__internal_0_$__cuda_sm20_div_rn_f64_full,(.L_x_9 - $__internal_0_$__cuda_sm20_div_rn_f64_full)
$__internal_0_$__cuda_sm20_div_rn_f64_full:
[C---:B------:R-:W-:Y:S01]  /*02f0*/  FSETP.GEU.AND P0, PT, |R9|.reuse, 1.469367938527859385e-39, PT ;  /* 0x001000000900780b */ /* 0x040fe20003f0e200 */
[----:B------:R-:W-:Y:S01]  /*0300*/  IMAD.MOV.U32 R10, RZ, RZ, 0x1 ;  /* 0x00000001ff0a7424 */ /* 0x000fe200078e00ff */
[C---:B------:R-:W-:Y:S01]  /*0310*/  LOP3.LUT R2, R9.reuse, 0x800fffff, RZ, 0xc0, !PT ;  /* 0x800fffff09027812 */ /* 0x040fe200078ec0ff */
[----:B------:R-:W-:Y:S01]  /*0320*/  IMAD.MOV.U32 R23, RZ, RZ, 0x40100000 ;  /* 0x40100000ff177424 */ /* 0x000fe200078e00ff */
[----:B------:R-:W-:Y:S01]  /*0330*/  LOP3.LUT R22, R9, 0x7ff00000, RZ, 0xc0, !PT ;  /* 0x7ff0000009167812 */ /* 0x000fe200078ec0ff */
[----:B------:R-:W-:Y:S01]  /*0340*/  IMAD.MOV.U32 R16, RZ, RZ, 0x1ca00000 ;  /* 0x1ca00000ff107424 */ /* 0x000fe200078e00ff */
[----:B------:R-:W-:Y:S01]  /*0350*/  LOP3.LUT R3, R2, 0x3ff00000, RZ, 0xfc, !PT ;  /* 0x3ff0000002037812 */ /* 0x000fe200078efcff */
[----:B------:R-:W-:Y:S01]  /*0360*/  IMAD.MOV.U32 R2, RZ, RZ, R8 ;  /* 0x000000ffff027224 */ /* 0x000fe200078e0008 */
[----:B------:R-:W-:Y:S01]  /*0370*/  ISETP.LE.U32.AND P2, PT, R22, 0x40100000, PT ;  /* 0x401000001600780c */ /* 0x000fe20003f43070 */
[----:B------:R-:W-:Y:S01]  /*0380*/  VIADD R17, R23, 0xffffffff ;  /* 0xffffffff17117836 */ /* 0x000fe20000000000 */
[----:B------:R-:W-:Y:S03]  /*0390*/  BSSY.RECONVERGENT B2, `(.L_x_4) ;  /* 0x0000040000027945 */ /* 0x000fe60003800200 */
[----:B------:R-:W-:-:S06]  /*03a0*/  @!P0 DMUL R2, R8, 8.98846567431157953865e+307 ;  /* 0x7fe0000008028828 */ /* 0x000fcc0000000000 */
[----:B------:R-:W0:Y:S04]  /*03b0*/  MUFU.RCP64H R11, R3 ;  /* 0x00000003000b7308 */ /* 0x000e280000001800 */
[----:B------:R-:W-:Y:S02]  /*03c0*/  @!P0 LOP3.LUT R22, R3, 0x7ff00000, RZ, 0xc0, !PT ;  /* 0x7ff0000003168812 */ /* 0x000fe400078ec0ff */
[----:B------:R-:W-:-:S03]  /*03d0*/  ISETP.GT.U32.AND P0, PT, R17, 0x7feffffe, PT ;  /* 0x7feffffe1100780c */ /* 0x000fc60003f04070 */
[----:B------:R-:W-:-:S05]  /*03e0*/  VIADD R17, R22, 0xffffffff ;  /* 0xffffffff16117836 */ /* 0x000fca0000000000 */
[----:B------:R-:W-:Y:S01]  /*03f0*/  ISETP.GT.U32.OR P0, PT, R17, 0x7feffffe, P0 ;  /* 0x7feffffe1100780c */ /* 0x000fe20000704470 */
[----:B0-----:R-:W-:-:S08]  /*0400*/  DFMA R14, R10, -R2, 1 ;  /* 0x3ff000000a0e742b */ /* 0x001fd00000000802 */
[----:B------:R-:W-:-:S08]  /*0410*/  DFMA R14, R14, R14, R14 ;  /* 0x0000000e0e0e722b */ /* 0x000fd0000000000e */
[----:B------:R-:W-:-:S08]  /*0420*/  DFMA R14, R10, R14, R10 ;  /* 0x0000000e0a0e722b */ /* 0x000fd0000000000a */
[----:B------:R-:W-:-:S08]  /*0430*/  DFMA R10, R14, -R2, 1 ;  /* 0x3ff000000e0a742b */ /* 0x000fd00000000802 */
[----:B------:R-:W-:Y:S01]  /*0440*/  DFMA R14, R14, R10, R14 ;  /* 0x0000000a0e0e722b */ /* 0x000fe2000000000e */
[----:B------:R-:W-:Y:S01]  /*0450*/  SEL R11, R16, 0x63400000, !P2 ;  /* 0x63400000100b7807 */ /* 0x000fe20005000000 */
[----:B------:R-:W-:-:S06]  /*0460*/  IMAD.MOV.U32 R10, RZ, RZ, RZ ;  /* 0x000000ffff0a7224 */ /* 0x000fcc00078e00ff */
[----:B------:R-:W-:-:S08]  /*0470*/  DMUL R18, R14, R10 ;  /* 0x0000000a0e127228 */ /* 0x000fd00000000000 */
[----:B------:R-:W-:-:S08]  /*0480*/  DFMA R20, R18, -R2, R10 ;  /* 0x800000021214722b */ /* 0x000fd0000000000a */
[----:B------:R-:W-:Y:S01]  /*0490*/  DFMA R14, R14, R20, R18 ;  /* 0x000000140e0e722b */ /* 0x000fe20000000012 */
[----:B------:R-:W-:Y:S10]  /*04a0*/  @P0 BRA `(.L_x_5) ;  /* 0x0000000000740947 */ /* 0x000ff40003800000 */
[----:B------:R-:W-:Y:S01]  /*04b0*/  LOP3.LUT R19, R9, 0x7ff00000, RZ, 0xc0, !PT ;  /* 0x7ff0000009137812 */ /* 0x000fe200078ec0ff */
[----:B------:R-:W-:Y:S02]  /*04c0*/  IMAD.MOV.U32 R17, RZ, RZ, 0x40100000 ;  /* 0x40100000ff117424 */ /* 0x000fe400078e00ff */
[----:B------:R-:W-:Y:S01]  /*04d0*/  IMAD.MOV.U32 R20, RZ, RZ, RZ ;  /* 0x000000ffff147224 */ /* 0x000fe200078e00ff */
[----:B------:R-:W-:Y:S01]  /*04e0*/  ISETP.LE.U32.AND P0, PT, R19, 0x40100000, PT ;  /* 0x401000001300780c */ /* 0x000fe20003f03070 */
[----:B------:R-:W-:-:S05]  /*04f0*/  IMAD.MOV R18, RZ, RZ, -R19 ;  /* 0x000000ffff127224 */ /* 0x000fca00078e0a13 */
[----:B------:R-:W-:Y:S02]  /*0500*/  VIADDMNMX R17, R18, R17, 0xb9600000, !PT ;  /* 0xb960000012117446 */ /* 0x000fe40007800111 */
[----:B------:R-:W-:Y:S02]  /*0510*/  SEL R18, R16, 0x63400000, !P0 ;  /* 0x6340000010127807 */ /* 0x000fe40004000000 */
[----:B------:R-:W-:-:S05]  /*0520*/  VIMNMX R17, PT, PT, R17, 0x46a00000, PT ;  /* 0x46a0000011117848 */ /* 0x000fca0003fe0100 */
[----:B------:R-:W-:-:S04]  /*0530*/  IMAD.IADD R18, R17, 0x1, -R18 ;  /* 0x0000000111127824 */ /* 0x000fc800078e0a12 */
[----:B------:R-:W-:-:S06]  /*0540*/  VIADD R21, R18, 0x7fe00000 ;  /* 0x7fe0000012157836 */ /* 0x000fcc0000000000 */
[----:B------:R-:W-:-:S10]  /*0550*/  DMUL R16, R14, R20 ;  /* 0x000000140e107228 */ /* 0x000fd40000000000 */
[----:B------:R-:W-:-:S13]  /*0560*/  FSETP.GTU.AND P0, PT, |R17|, 1.469367938527859385e-39, PT ;  /* 0x001000001100780b */ /* 0x000fda0003f0c200 */
[----:B------:R-:W-:Y:S05]  /*0570*/  @P0 BRA `(.L_x_6) ;  /* 0x0000000000840947 */ /* 0x000fea0003800000 */
[----:B------:R-:W-:Y:S01]  /*0580*/  DFMA R2, R14, -R2, R10 ;  /* 0x800000020e02722b */ /* 0x000fe2000000000a */
[----:B------:R-:W-:-:S09]  /*0590*/  IMAD.MOV.U32 R20, RZ, RZ, RZ ;  /* 0x000000ffff147224 */ /* 0x000fd200078e00ff */
[C---:B------:R-:W-:Y:S02]  /*05a0*/  FSETP.NEU.AND P0, PT, R3.reuse, RZ, PT ;  /* 0x000000ff0300720b */ /* 0x040fe40003f0d000 */
[----:B------:R-:W-:-:S04]  /*05b0*/  LOP3.LUT R9, R3, 0x80000000, R9, 0x48, !PT ;  /* 0x8000000003097812 */ /* 0x000fc800078e4809 */
[----:B------:R-:W-:-:S07]  /*05c0*/  LOP3.LUT R21, R9, R21, RZ, 0xfc, !PT ;  /* 0x0000001509157212 */ /* 0x000fce00078efcff */
[----:B------:R-:W-:Y:S05]  /*05d0*/  @!P0 BRA `(.L_x_6) ;  /* 0x00000000006c8947 */ /* 0x000fea0003800000 */
[----:B------:R-:W-:Y:S02]  /*05e0*/  IMAD.MOV R3, RZ, RZ, -R18 ;  /* 0x000000ffff037224 */ /* 0x000fe400078e0a12 */
[----:B------:R-:W-:-:S06]  /*05f0*/  IMAD.MOV.U32 R2, RZ, RZ, RZ ;  /* 0x000000ffff027224 */ /* 0x000fcc00078e00ff */
[----:B------:R-:W-:Y:S02]  /*0600*/  DFMA R2, R16, -R2, R14 ;  /* 0x800000021002722b */ /* 0x000fe4000000000e */
[----:B------:R-:W-:-:S04]  /*0610*/  DMUL.RP R14, R14, R20 ;  /* 0x000000140e0e7228 */ /* 0x000fc80000008000 */
[----:B------:R-:W-:-:S04]  /*0620*/  IADD3 R2, PT, PT, -R18, -0x43300000, RZ ;  /* 0xbcd0000012027810 */ /* 0x000fc80007ffe1ff */
[----:B------:R-:W-:Y:S02]  /*0630*/  FSETP.NEU.AND P0, PT, |R3|, R2, PT ;  /* 0x000000020300720b */ /* 0x000fe40003f0d200 */
[----:B------:R-:W-:Y:S02]  /*0640*/  LOP3.LUT R9, R15, R9, RZ, 0x3c, !PT ;  /* 0x000000090f097212 */ /* 0x000fe400078e3cff */
[----:B------:R-:W-:Y:S02]  /*0650*/  FSEL R16, R14, R16, !P0 ;  /* 0x000000100e107208 */ /* 0x000fe40004000000 */
[----:B------:R-:W-:Y:S01]  /*0660*/  FSEL R17, R9, R17, !P0 ;  /* 0x0000001109117208 */ /* 0x000fe20004000000 */
[----:B------:R-:W-:Y:S06]  /*0670*/  BRA `(.L_x_6) ;  /* 0x0000000000447947 */ /* 0x000fec0003800000 */
.L_x_5:
[----:B------:R-:W-:-:S14]  /*0680*/  DSETP.NAN.AND P0, PT, R8, R8, PT ;  /* 0x000000080800722a */ /* 0x000fdc0003f08000 */
[----:B------:R-:W-:Y:S05]  /*0690*/  @P0 BRA `(.L_x_7) ;  /* 0x0000000000340947 */ /* 0x000fea0003800000 */
[----:B------:R-:W-:Y:S01]  /*06a0*/  ISETP.NE.AND P0, PT, R23, R22, PT ;  /* 0x000000161700720c */ /* 0x000fe20003f05270 */
[----:B------:R-:W-:Y:S02]  /*06b0*/  IMAD.MOV.U32 R16, RZ, RZ, 0x0 ;  /* 0x00000000ff107424 */ /* 0x000fe400078e00ff */
[----:B------:R-:W-:-:S10]  /*06c0*/  IMAD.MOV.U32 R17, RZ, RZ, -0x80000 ;  /* 0xfff80000ff117424 */ /* 0x000fd400078e00ff */
[----:B------:R-:W-:Y:S05]  /*06d0*/  @!P0 BRA `(.L_x_6) ;  /* 0x00000000002c8947 */ /* 0x000fea0003800000 */
[----:B------:R-:W-:Y:S02]  /*06e0*/  ISETP.NE.AND P0, PT, R23, 0x7ff00000, PT ;  /* 0x7ff000001700780c */ /* 0x000fe40003f05270 */
[----:B------:R-:W-:Y:S02]  /*06f0*/  LOP3.LUT R8, R9, 0x40100000, RZ, 0x3c, !PT ;  /* 0x4010000009087812 */ /* 0x000fe400078e3cff */
[----:B------:R-:W-:Y:S02]  /*0700*/  ISETP.EQ.OR P0, PT, R22, RZ, !P0 ;  /* 0x000000ff1600720c */ /* 0x000fe40004702670 */
[----:B------:R-:W-:-:S11]  /*0710*/  LOP3.LUT R17, R8, 0x80000000, RZ, 0xc0, !PT ;  /* 0x8000000008117812 */ /* 0x000fd600078ec0ff */
[----:B------:R-:W-:Y:S01]  /*0720*/  @P0 LOP3.LUT R2, R17, 0x7ff00000, RZ, 0xfc, !PT ;  /* 0x7ff0000011020812 */ /* 0x000fe200078efcff */
[----:B------:R-:W-:Y:S02]  /*0730*/  @!P0 IMAD.MOV.U32 R16, RZ, RZ, RZ ;  /* 0x000000ffff108224 */ /* 0x000fe400078e00ff */
[----:B------:R-:W-:Y:S02]  /*0740*/  @P0 IMAD.MOV.U32 R16, RZ, RZ, RZ ;  /* 0x000000ffff100224 */ /* 0x000fe400078e00ff */
[----:B------:R-:W-:Y:S01]  /*0750*/  @P0 IMAD.MOV.U32 R17, RZ, RZ, R2 ;  /* 0x000000ffff110224 */ /* 0x000fe200078e0002 */
[----:B------:R-:W-:Y:S06]  /*0760*/  BRA `(.L_x_6) ;  /* 0x0000000000087947 */ /* 0x000fec0003800000 */
.L_x_7:
[----:B------:R-:W-:Y:S01]  /*0770*/  LOP3.LUT R17, R9, 0x80000, RZ, 0xfc, !PT ;  /* 0x0008000009117812 */ /* 0x000fe200078efcff */
[----:B------:R-:W-:-:S07]  /*0780*/  IMAD.MOV.U32 R16, RZ, RZ, R8 ;  /* 0x000000ffff107224 */ /* 0x000fce00078e0008 */
.L_x_6:
[----:B------:R-:W-:Y:S05]  /*0790*/  BSYNC.RECONVERGENT B2 ;  /* 0x0000000000027941 */ /* 0x000fea0003800200 */
.L_x_4:
[----:B------:R-:W-:Y:S02]  /*07a0*/  IMAD.MOV.U32 R2, RZ, RZ, R12 ;  /* 0x000000ffff027224 */ /* 0x000fe400078e000c */
[----:B------:R-:W-:-:S04]  /*07b0*/  IMAD.MOV.U32 R3, RZ, RZ, 0x0 ;  /* 0x00000000ff037424 */ /* 0x000fc800078e00ff */
[----:B------:R-:W-:Y:S05]  /*07c0*/  RET.REL.NODEC R2 `(_Z6piCalcPddi) ;  /* 0xfffffff8020c7950 */ /* 0x000fea0003c3ffff */
.L_x_8:
[----:B------:R-:W-:-:S00]  /*07d0*/  BRA `(.L_x_8) ;  /* 0xfffffffc00fc7947 */ /* 0x000fc0000383ffff */
[----:B------:R-:W-:-:S00]  /*07e0*/  NOP ;  /* 0x0000000000007918 */ /* 0x000fc00000000000 */
        /* <DEDUP_REMOVED lines=9> */
.L_x_9:


//--------------------- .nv.shared.reserved.0     --------------------------
	.section	.nv.shared.reserved.0,"aw",@nobits
	.weak		__nv_reservedSMEM_offset_0_alias
	.size		__nv_reservedSMEM_offset_0_alias, 0, 64
	.other		__nv_reservedSMEM_offset_0_alias,@"STO_CUDA_RESERVED_SHARED STV_DEFAULT"
__nv_reservedSMEM_offset_0_alias:
	.zero		0
	.zero		64


//--------------------- .nv.constant0._Z6piCalcPddi --------------------------
	.section	.nv.constant0._Z6piCalcPddi,"a",@progbits
	.sectionflags	@""
	.align	4
.nv.constant0._Z6piCalcPddi:
	.zero		916


//--------------------- SYMBOLS --------------------------

	.type		.nv.reservedSmem.offset0,@object
	.size		.nv.reservedSmem.offset0,0x4
